//
// Generated by NVIDIA NVVM Compiler
//
// Compiler Build ID: CL-36424714
// Cuda compilation tools, release 13.0, V13.0.88
// Based on NVVM 20.0.0
//

.version 9.0
.target sm_100
.address_size 64

	// .globl	vectorAddKernel
.extern .shared .align 16 .b8 sdata[];

.visible .entry vectorAddKernel(
	.param .u64 .ptr .align 1 vectorAddKernel_param_0,
	.param .u64 .ptr .align 1 vectorAddKernel_param_1,
	.param .u64 .ptr .align 1 vectorAddKernel_param_2,
	.param .u32 vectorAddKernel_param_3
)
{
	.reg .pred 	%p<2>;
	.reg .b32 	%r<6>;
	.reg .b32 	%f<4>;
	.reg .b64 	%rd<11>;

	ld.param.u64 	%rd1, [vectorAddKernel_param_0];
	ld.param.u64 	%rd2, [vectorAddKernel_param_1];
	ld.param.u64 	%rd3, [vectorAddKernel_param_2];
	ld.param.u32 	%r2, [vectorAddKernel_param_3];
	mov.u32 	%r3, %ctaid.x;
	mov.u32 	%r4, %ntid.x;
	mov.u32 	%r5, %tid.x;
	mad.lo.s32 	%r1, %r3, %r4, %r5;
	setp.ge.s32 	%p1, %r1, %r2;
	@%p1 bra 	$L__BB0_2;
	cvta.to.global.u64 	%rd4, %rd1;
	cvta.to.global.u64 	%rd5, %rd2;
	cvta.to.global.u64 	%rd6, %rd3;
	mul.wide.s32 	%rd7, %r1, 4;
	add.s64 	%rd8, %rd4, %rd7;
	ld.global.f32 	%f1, [%rd8];
	add.s64 	%rd9, %rd5, %rd7;
	ld.global.f32 	%f2, [%rd9];
	add.f32 	%f3, %f1, %f2;
	add.s64 	%rd10, %rd6, %rd7;
	st.global.f32 	[%rd10], %f3;
$L__BB0_2:
	ret;

}
	// .globl	vectorMulKernel
.visible .entry vectorMulKernel(
	.param .u64 .ptr .align 1 vectorMulKernel_param_0,
	.param .u64 .ptr .align 1 vectorMulKernel_param_1,
	.param .u64 .ptr .align 1 vectorMulKernel_param_2,
	.param .u32 vectorMulKernel_param_3
)
{
	.reg .pred 	%p<2>;
	.reg .b32 	%r<6>;
	.reg .b32 	%f<4>;
	.reg .b64 	%rd<11>;

	ld.param.u64 	%rd1, [vectorMulKernel_param_0];
	ld.param.u64 	%rd2, [vectorMulKernel_param_1];
	ld.param.u64 	%rd3, [vectorMulKernel_param_2];
	ld.param.u32 	%r2, [vectorMulKernel_param_3];
	mov.u32 	%r3, %ctaid.x;
	mov.u32 	%r4, %ntid.x;
	mov.u32 	%r5, %tid.x;
	mad.lo.s32 	%r1, %r3, %r4, %r5;
	setp.ge.s32 	%p1, %r1, %r2;
	@%p1 bra 	$L__BB1_2;
	cvta.to.global.u64 	%rd4, %rd1;
	cvta.to.global.u64 	%rd5, %rd2;
	cvta.to.global.u64 	%rd6, %rd3;
	mul.wide.s32 	%rd7, %r1, 4;
	add.s64 	%rd8, %rd4, %rd7;
	ld.global.f32 	%f1, [%rd8];
	add.s64 	%rd9, %rd5, %rd7;
	ld.global.f32 	%f2, [%rd9];
	mul.f32 	%f3, %f1, %f2;
	add.s64 	%rd10, %rd6, %rd7;
	st.global.f32 	[%rd10], %f3;
$L__BB1_2:
	ret;

}
	// .globl	scalarMulKernel
.visible .entry scalarMulKernel(
	.param .u64 .ptr .align 1 scalarMulKernel_param_0,
	.param .f32 scalarMulKernel_param_1,
	.param .u32 scalarMulKernel_param_2
)
{
	.reg .pred 	%p<2>;
	.reg .b32 	%r<6>;
	.reg .b32 	%f<4>;
	.reg .b64 	%rd<5>;

	ld.param.u64 	%rd1, [scalarMulKernel_param_0];
	ld.param.f32 	%f1, [scalarMulKernel_param_1];
	ld.param.u32 	%r2, [scalarMulKernel_param_2];
	mov.u32 	%r3, %ctaid.x;
	mov.u32 	%r4, %ntid.x;
	mov.u32 	%r5, %tid.x;
	mad.lo.s32 	%r1, %r3, %r4, %r5;
	setp.ge.s32 	%p1, %r1, %r2;
	@%p1 bra 	$L__BB2_2;
	cvta.to.global.u64 	%rd2, %rd1;
	mul.wide.s32 	%rd3, %r1, 4;
	add.s64 	%rd4, %rd2, %rd3;
	ld.global.f32 	%f2, [%rd4];
	mul.f32 	%f3, %f1, %f2;
	st.global.f32 	[%rd4], %f3;
$L__BB2_2:
	ret;

}
	// .globl	sumReduceKernel
.visible .entry sumReduceKernel(
	.param .u64 .ptr .align 1 sumReduceKernel_param_0,
	.param .u64 .ptr .align 1 sumReduceKernel_param_1,
	.param .u32 sumReduceKernel_param_2
)
{
	.reg .pred 	%p<6>;
	.reg .b32 	%r<14>;
	.reg .b32 	%f<10>;
	.reg .b64 	%rd<7>;

	ld.param.u64 	%rd1, [sumReduceKernel_param_0];
	ld.param.u64 	%rd2, [sumReduceKernel_param_1];
	ld.param.u32 	%r7, [sumReduceKernel_param_2];
	mov.u32 	%r1, %tid.x;
	mov.u32 	%r8, %ctaid.x;
	mov.u32 	%r13, %ntid.x;
	mad.lo.s32 	%r3, %r8, %r13, %r1;
	setp.ge.s32 	%p1, %r3, %r7;
	mov.f32 	%f9, 0f00000000;
	@%p1 bra 	$L__BB3_2;
	cvta.to.global.u64 	%rd3, %rd1;
	mul.wide.s32 	%rd4, %r3, 4;
	add.s64 	%rd5, %rd3, %rd4;
	ld.global.f32 	%f9, [%rd5];
$L__BB3_2:
	shl.b32 	%r9, %r1, 2;
	mov.u32 	%r10, sdata;
	add.s32 	%r4, %r10, %r9;
	st.shared.f32 	[%r4], %f9;
	bar.sync 	0;
	setp.lt.u32 	%p2, %r13, 2;
	@%p2 bra 	$L__BB3_6;
$L__BB3_3:
	shr.u32 	%r6, %r13, 1;
	setp.ge.u32 	%p3, %r1, %r6;
	@%p3 bra 	$L__BB3_5;
	shl.b32 	%r11, %r6, 2;
	add.s32 	%r12, %r4, %r11;
	ld.shared.f32 	%f4, [%r12];
	ld.shared.f32 	%f5, [%r4];
	add.f32 	%f6, %f4, %f5;
	st.shared.f32 	[%r4], %f6;
$L__BB3_5:
	bar.sync 	0;
	setp.gt.u32 	%p4, %r13, 3;
	mov.u32 	%r13, %r6;
	@%p4 bra 	$L__BB3_3;
$L__BB3_6:
	setp.ne.s32 	%p5, %r1, 0;
	@%p5 bra 	$L__BB3_8;
	ld.shared.f32 	%f7, [sdata];
	cvta.to.global.u64 	%rd6, %rd2;
	atom.global.add.f32 	%f8, [%rd6], %f7;
$L__BB3_8:
	ret;

}


// ===== COMPILED SASS (sm_100) =====

	.target	sm_100

	.elftype	@"ET_EXEC"


//--------------------- .note.nv.tkinfo           --------------------------
	.section	.note.nv.tkinfo,"",@"SHT_NOTE"
	.sectionflags	@"SHF_NOTE_NV_TKINFO"
	.tkinfo
        /*0018*/ 	.word	0x00000002
        /*0030*/ 	.string	""
        /*0030*/ 	.string	"ptxas"
        /*0030*/ 	.string	"Cuda compilation tools, release 13.0, V13.0.88"
        /*0030*/ 	.string	"Build cuda_13.0.r13.0/compiler.36424714_0"
        /*0030*/ 	.string	"-arch sm_100 -m 64 "



//--------------------- .note.nv.cuinfo           --------------------------
	.section	.note.nv.cuinfo,"",@"SHT_NOTE"
	.sectionflags	@"SHF_NOTE_NV_CUINFO"
        /*0018*/ 	.short	0x0002
        /*001a*/ 	.short	0x0064
        /*001c*/ 	.short	0x0082
	.zero		2


//--------------------- .nv.info                  --------------------------
	.section	.nv.info,"",@"SHT_CUDA_INFO"
	.align	4


	//----- nvinfo : EIATTR_REGCOUNT
	.align		4
        /*0000*/ 	.byte	0x04, 0x2f
        /*0002*/ 	.short	(.L_1 - .L_0)
	.align		4
.L_0:
        /*0004*/ 	.word	index@(vectorAddKernel)
        /*0008*/ 	.word	0x0000000c


	//----- nvinfo : EIATTR_FRAME_SIZE
	.align		4
.L_1:
        /*000c*/ 	.byte	0x04, 0x11
        /*000e*/ 	.short	(.L_3 - .L_2)
	.align		4
.L_2:
        /*0010*/ 	.word	index@(vectorAddKernel)
        /*0014*/ 	.word	0x00000000


	//----- nvinfo : EIATTR_REGCOUNT
	.align		4
.L_3:
        /*0018*/ 	.byte	0x04, 0x2f
        /*001a*/ 	.short	(.L_5 - .L_4)
	.align		4
.L_4:
        /*001c*/ 	.word	index@(vectorMulKernel)
        /*0020*/ 	.word	0x0000000c


	//----- nvinfo : EIATTR_FRAME_SIZE
	.align		4
.L_5:
        /*0024*/ 	.byte	0x04, 0x11
        /*0026*/ 	.short	(.L_7 - .L_6)
	.align		4
.L_6:
        /*0028*/ 	.word	index@(vectorMulKernel)
        /*002c*/ 	.word	0x00000000


	//----- nvinfo : EIATTR_REGCOUNT
	.align		4
.L_7:
        /*0030*/ 	.byte	0x04, 0x2f
        /*0032*/ 	.short	(.L_9 - .L_8)
	.align		4
.L_8:
        /*0034*/ 	.word	index@(scalarMulKernel)
        /*0038*/ 	.word	0x00000008


	//----- nvinfo : EIATTR_FRAME_SIZE
	.align		4
.L_9:
        /*003c*/ 	.byte	0x04, 0x11
        /*003e*/ 	.short	(.L_11 - .L_10)
	.align		4
.L_10:
        /*0040*/ 	.word	index@(scalarMulKernel)
        /*0044*/ 	.word	0x00000000


	//----- nvinfo : EIATTR_REGCOUNT
	.align		4
.L_11:
        /*0048*/ 	.byte	0x04, 0x2f
        /*004a*/ 	.short	(.L_13 - .L_12)
	.align		4
.L_12:
        /*004c*/ 	.word	index@(sumReduceKernel)
        /*0050*/ 	.word	0x0000000a


	//----- nvinfo : EIATTR_FRAME_SIZE
	.align		4
.L_13:
        /*0054*/ 	.byte	0x04, 0x11
        /*0056*/ 	.short	(.L_15 - .L_14)
	.align		4
.L_14:
        /*0058*/ 	.word	index@(sumReduceKernel)
        /*005c*/ 	.word	0x00000000


	//----- nvinfo : EIATTR_MIN_STACK_SIZE
	.align		4
.L_15:
        /*0060*/ 	.byte	0x04, 0x12
        /*0062*/ 	.short	(.L_17 - .L_16)
	.align		4
.L_16:
        /*0064*/ 	.word	index@(sumReduceKernel)
        /*0068*/ 	.word	0x00000000


	//----- nvinfo : EIATTR_MIN_STACK_SIZE
	.align		4
.L_17:
        /*006c*/ 	.byte	0x04, 0x12
        /*006e*/ 	.short	(.L_19 - .L_18)
	.align		4
.L_18:
        /*0070*/ 	.word	index@(scalarMulKernel)
        /*0074*/ 	.word	0x00000000


	//----- nvinfo : EIATTR_MIN_STACK_SIZE
	.align		4
.L_19:
        /*0078*/ 	.byte	0x04, 0x12
        /*007a*/ 	.short	(.L_21 - .L_20)
	.align		4
.L_20:
        /*007c*/ 	.word	index@(vectorMulKernel)
        /*0080*/ 	.word	0x00000000


	//----- nvinfo : EIATTR_MIN_STACK_SIZE
	.align		4
.L_21:
        /*0084*/ 	.byte	0x04, 0x12
        /*0086*/ 	.short	(.L_23 - .L_22)
	.align		4
.L_22:
        /*0088*/ 	.word	index@(vectorAddKernel)
        /*008c*/ 	.word	0x00000000
.L_23:


//--------------------- .nv.compat                --------------------------
	.section	.nv.compat,"",@"SHT_CUDA_COMPAT_INFO"
	.align	4
        /*0000*/ 	.byte	0x02, 0x09, 0x00, 0x00, 0x02, 0x02, 0x01, 0x00, 0x02, 0x05, 0x05, 0x00, 0x03, 0x07, 0x01, 0x01
        /*0010*/ 	.byte	0x02, 0x03, 0x00, 0x00, 0x02, 0x06, 0x01, 0x00, 0x04, 0x0b, 0x08, 0x00, 0x09, 0x00, 0x00, 0x00
        /*0020*/ 	.byte	0x00, 0x00, 0x00, 0x00


//--------------------- .nv.info.sumReduceKernel  --------------------------
	.section	.nv.info.sumReduceKernel,"",@"SHT_CUDA_INFO"
	.sectionflags	@""
	.align	4


	//----- nvinfo : EIATTR_CUDA_API_VERSION
	.align		4
        /*0000*/ 	.byte	0x04, 0x37
        /*0002*/ 	.short	(.L_25 - .L_24)
.L_24:
        /*0004*/ 	.word	0x00000082


	//----- nvinfo : EIATTR_KPARAM_INFO
	.align		4
.L_25:
        /*0008*/ 	.byte	0x04, 0x17
        /*000a*/ 	.short	(.L_27 - .L_26)
.L_26:
        /*000c*/ 	.word	0x00000000
        /*0010*/ 	.short	0x0002
        /*0012*/ 	.short	0x0010
        /*0014*/ 	.byte	0x00, 0xf0, 0x11, 0x00


	//----- nvinfo : EIATTR_KPARAM_INFO
	.align		4
.L_27:
        /*0018*/ 	.byte	0x04, 0x17
        /*001a*/ 	.short	(.L_29 - .L_28)
.L_28:
        /*001c*/ 	.word	0x00000000
        /*0020*/ 	.short	0x0001
        /*0022*/ 	.short	0x0008
        /*0024*/ 	.byte	0x00, 0xf5, 0x21, 0x00


	//----- nvinfo : EIATTR_KPARAM_INFO
	.align		4
.L_29:
        /*0028*/ 	.byte	0x04, 0x17
        /*002a*/ 	.short	(.L_31 - .L_30)
.L_30:
        /*002c*/ 	.word	0x00000000
        /*0030*/ 	.short	0x0000
        /*0032*/ 	.short	0x0000
        /*0034*/ 	.byte	0x00, 0xf5, 0x21, 0x00


	//----- nvinfo : EIATTR_SPARSE_MMA_MASK
	.align		4
.L_31:
        /*0038*/ 	.byte	0x03, 0x50
        /*003a*/ 	.short	0x0000


	//----- nvinfo : EIATTR_MAXREG_COUNT
	.align		4
        /*003c*/ 	.byte	0x03, 0x1b
        /*003e*/ 	.short	0x00ff


	//----- nvinfo : EIATTR_NUM_BARRIERS
	.align		4
        /*0040*/ 	.byte	0x02, 0x4c
        /*0042*/ 	.byte	0x01
	.zero		1


	//----- nvinfo : EIATTR_MERCURY_ISA_VERSION
	.align		4
        /*0044*/ 	.byte	0x03, 0x5f
        /*0046*/ 	.short	0x0101


	//----- nvinfo : EIATTR_VRC_CTA_INIT_COUNT
	.align		4
        /*0048*/ 	.byte	0x02, 0x4a
	.zero		1
	.zero		1


	//----- nvinfo : EIATTR_EXIT_INSTR_OFFSETS
	.align		4
        /*004c*/ 	.byte	0x04, 0x1c
        /*004e*/ 	.short	(.L_33 - .L_32)


	//   ....[0]....
.L_32:
        /*0050*/ 	.word	0x00000200


	//   ....[1]....
        /*0054*/ 	.word	0x00000270


	//----- nvinfo : EIATTR_CBANK_PARAM_SIZE
	.align		4
.L_33:
        /*0058*/ 	.byte	0x03, 0x19
        /*005a*/ 	.short	0x0014


	//----- nvinfo : EIATTR_PARAM_CBANK
	.align		4
        /*005c*/ 	.byte	0x04, 0x0a
        /*005e*/ 	.short	(.L_35 - .L_34)
	.align		4
.L_34:
        /*0060*/ 	.word	index@(.nv.constant0.sumReduceKernel)
        /*0064*/ 	.short	0x0380
        /*0066*/ 	.short	0x0014


	//----- nvinfo : EIATTR_SW_WAR
	.align		4
.L_35:
        /*0068*/ 	.byte	0x04, 0x36
        /*006a*/ 	.short	(.L_37 - .L_36)
.L_36:
        /*006c*/ 	.word	0x00000008
.L_37:


//--------------------- .nv.info.scalarMulKernel  --------------------------
	.section	.nv.info.scalarMulKernel,"",@"SHT_CUDA_INFO"
	.sectionflags	@""
	.align	4


	//----- nvinfo : EIATTR_CUDA_API_VERSION
	.align		4
        /*0000*/ 	.byte	0x04, 0x37
        /*0002*/ 	.short	(.L_39 - .L_38)
.L_38:
        /*0004*/ 	.word	0x00000082


	//----- nvinfo : EIATTR_KPARAM_INFO
	.align		4
.L_39:
        /*0008*/ 	.byte	0x04, 0x17
        /*000a*/ 	.short	(.L_41 - .L_40)
.L_40:
        /*000c*/ 	.word	0x00000000
        /*0010*/ 	.short	0x0002
        /*0012*/ 	.short	0x000c
        /*0014*/ 	.byte	0x00, 0xf0, 0x11, 0x00


	//----- nvinfo : EIATTR_KPARAM_INFO
	.align		4
.L_41:
        /*0018*/ 	.byte	0x04, 0x17
        /*001a*/ 	.short	(.L_43 - .L_42)
.L_42:
        /*001c*/ 	.word	0x00000000
        /*0020*/ 	.short	0x0001
        /*0022*/ 	.short	0x0008
        /*0024*/ 	.byte	0x00, 0xf0, 0x11, 0x00


	//----- nvinfo : EIATTR_KPARAM_INFO
	.align		4
.L_43:
        /*0028*/ 	.byte	0x04, 0x17
        /*002a*/ 	.short	(.L_45 - .L_44)
.L_44:
        /*002c*/ 	.word	0x00000000
        /*0030*/ 	.short	0x0000
        /*0032*/ 	.short	0x0000
        /*0034*/ 	.byte	0x00, 0xf5, 0x21, 0x00


	//----- nvinfo : EIATTR_SPARSE_MMA_MASK
	.align		4
.L_45:
        /*0038*/ 	.byte	0x03, 0x50
        /*003a*/ 	.short	0x0000


	//----- nvinfo : EIATTR_MAXREG_COUNT
	.align		4
        /*003c*/ 	.byte	0x03, 0x1b
        /*003e*/ 	.short	0x00ff


	//----- nvinfo : EIATTR_MERCURY_ISA_VERSION
	.align		4
        /*0040*/ 	.byte	0x03, 0x5f
        /*0042*/ 	.short	0x0101


	//----- nvinfo : EIATTR_VRC_CTA_INIT_COUNT
	.align		4
        /*0044*/ 	.byte	0x02, 0x4a
	.zero		1
	.zero		1


	//----- nvinfo : EIATTR_EXIT_INSTR_OFFSETS
	.align		4
        /*0048*/ 	.byte	0x04, 0x1c
        /*004a*/ 	.short	(.L_47 - .L_46)


	//   ....[0]....
.L_46:
        /*004c*/ 	.word	0x00000070


	//   ....[1]....
        /*0050*/ 	.word	0x000000f0


	//----- nvinfo : EIATTR_CBANK_PARAM_SIZE
	.align		4
.L_47:
        /*0054*/ 	.byte	0x03, 0x19
        /*0056*/ 	.short	0x0010


	//----- nvinfo : EIATTR_PARAM_CBANK
	.align		4
        /*0058*/ 	.byte	0x04, 0x0a
        /*005a*/ 	.short	(.L_49 - .L_48)
	.align		4
.L_48:
        /*005c*/ 	.word	index@(.nv.constant0.scalarMulKernel)
        /*0060*/ 	.short	0x0380
        /*0062*/ 	.short	0x0010


	//----- nvinfo : EIATTR_SW_WAR
	.align		4
.L_49:
        /*0064*/ 	.byte	0x04, 0x36
        /*0066*/ 	.short	(.L_51 - .L_50)
.L_50:
        /*0068*/ 	.word	0x00000008
.L_51:


//--------------------- .nv.info.vectorMulKernel  --------------------------
	.section	.nv.info.vectorMulKernel,"",@"SHT_CUDA_INFO"
	.sectionflags	@""
	.align	4


	//----- nvinfo : EIATTR_CUDA_API_VERSION
	.align		4
        /*0000*/ 	.byte	0x04, 0x37
        /*0002*/ 	.short	(.L_53 - .L_52)
.L_52:
        /*0004*/ 	.word	0x00000082


	//----- nvinfo : EIATTR_KPARAM_INFO
	.align		4
.L_53:
        /*0008*/ 	.byte	0x04, 0x17
        /*000a*/ 	.short	(.L_55 - .L_54)
.L_54:
        /*000c*/ 	.word	0x00000000
        /*0010*/ 	.short	0x0003
        /*0012*/ 	.short	0x0018
        /*0014*/ 	.byte	0x00, 0xf0, 0x11, 0x00


	//----- nvinfo : EIATTR_KPARAM_INFO
	.align		4
.L_55:
        /*0018*/ 	.byte	0x04, 0x17
        /*001a*/ 	.short	(.L_57 - .L_56)
.L_56:
        /*001c*/ 	.word	0x00000000
        /*0020*/ 	.short	0x0002
        /*0022*/ 	.short	0x0010
        /*0024*/ 	.byte	0x00, 0xf5, 0x21, 0x00


	//----- nvinfo : EIATTR_KPARAM_INFO
	.align		4
.L_57:
        /*0028*/ 	.byte	0x04, 0x17
        /*002a*/ 	.short	(.L_59 - .L_58)
.L_58:
        /*002c*/ 	.word	0x00000000
        /*0030*/ 	.short	0x0001
        /*0032*/ 	.short	0x0008
        /*0034*/ 	.byte	0x00, 0xf5, 0x21, 0x00


	//----- nvinfo : EIATTR_KPARAM_INFO
	.align		4
.L_59:
        /*0038*/ 	.byte	0x04, 0x17
        /*003a*/ 	.short	(.L_61 - .L_60)
.L_60:
        /*003c*/ 	.word	0x00000000
        /*0040*/ 	.short	0x0000
        /*0042*/ 	.short	0x0000
        /*0044*/ 	.byte	0x00, 0xf5, 0x21, 0x00


	//----- nvinfo : EIATTR_SPARSE_MMA_MASK
	.align		4
.L_61:
        /*0048*/ 	.byte	0x03, 0x50
        /*004a*/ 	.short	0x0000


	//----- nvinfo : EIATTR_MAXREG_COUNT
	.align		4
        /*004c*/ 	.byte	0x03, 0x1b
        /*004e*/ 	.short	0x00ff


	//----- nvinfo : EIATTR_MERCURY_ISA_VERSION
	.align		4
        /*0050*/ 	.byte	0x03, 0x5f
        /*0052*/ 	.short	0x0101


	//----- nvinfo : EIATTR_VRC_CTA_INIT_COUNT
	.align		4
        /*0054*/ 	.byte	0x02, 0x4a
	.zero		1
	.zero		1


	//----- nvinfo : EIATTR_EXIT_INSTR_OFFSETS
	.align		4
        /*0058*/ 	.byte	0x04, 0x1c
        /*005a*/ 	.short	(.L_63 - .L_62)


	//   ....[0]....
.L_62:
        /*005c*/ 	.word	0x00000070


	//   ....[1]....
        /*0060*/ 	.word	0x00000130


	//----- nvinfo : EIATTR_CBANK_PARAM_SIZE
	.align		4
.L_63:
        /*0064*/ 	.byte	0x03, 0x19
        /*0066*/ 	.short	0x001c


	//----- nvinfo : EIATTR_PARAM_CBANK
	.align		4
        /*0068*/ 	.byte	0x04, 0x0a
        /*006a*/ 	.short	(.L_65 - .L_64)
	.align		4
.L_64:
        /*006c*/ 	.word	index@(.nv.constant0.vectorMulKernel)
        /*0070*/ 	.short	0x0380
        /*0072*/ 	.short	0x001c


	//----- nvinfo : EIATTR_SW_WAR
	.align		4
.L_65:
        /*0074*/ 	.byte	0x04, 0x36
        /*0076*/ 	.short	(.L_67 - .L_66)
.L_66:
        /*0078*/ 	.word	0x00000008
.L_67:


//--------------------- .nv.info.vectorAddKernel  --------------------------
	.section	.nv.info.vectorAddKernel,"",@"SHT_CUDA_INFO"
	.sectionflags	@""
	.align	4


	//----- nvinfo : EIATTR_CUDA_API_VERSION
	.align		4
        /*0000*/ 	.byte	0x04, 0x37
        /*0002*/ 	.short	(.L_69 - .L_68)
.L_68:
        /*0004*/ 	.word	0x00000082


	//----- nvinfo : EIATTR_KPARAM_INFO
	.align		4
.L_69:
        /*0008*/ 	.byte	0x04, 0x17
        /*000a*/ 	.short	(.L_71 - .L_70)
.L_70:
        /*000c*/ 	.word	0x00000000
        /*0010*/ 	.short	0x0003
        /*0012*/ 	.short	0x0018
        /*0014*/ 	.byte	0x00, 0xf0, 0x11, 0x00


	//----- nvinfo : EIATTR_KPARAM_INFO
	.align		4
.L_71:
        /*0018*/ 	.byte	0x04, 0x17
        /*001a*/ 	.short	(.L_73 - .L_72)
.L_72:
        /*001c*/ 	.word	0x00000000
        /*0020*/ 	.short	0x0002
        /*0022*/ 	.short	0x0010
        /*0024*/ 	.byte	0x00, 0xf5, 0x21, 0x00


	//----- nvinfo : EIATTR_KPARAM_INFO
	.align		4
.L_73:
        /*0028*/ 	.byte	0x04, 0x17
        /*002a*/ 	.short	(.L_75 - .L_74)
.L_74:
        /*002c*/ 	.word	0x00000000
        /*0030*/ 	.short	0x0001
        /*0032*/ 	.short	0x0008
        /*0034*/ 	.byte	0x00, 0xf5, 0x21, 0x00


	//----- nvinfo : EIATTR_KPARAM_INFO
	.align		4
.L_75:
        /*0038*/ 	.byte	0x04, 0x17
        /*003a*/ 	.short	(.L_77 - .L_76)
.L_76:
        /*003c*/ 	.word	0x00000000
        /*0040*/ 	.short	0x0000
        /*0042*/ 	.short	0x0000
        /*0044*/ 	.byte	0x00, 0xf5, 0x21, 0x00


	//----- nvinfo : EIATTR_SPARSE_MMA_MASK
	.align		4
.L_77:
        /*0048*/ 	.byte	0x03, 0x50
        /*004a*/ 	.short	0x0000


	//----- nvinfo : EIATTR_MAXREG_COUNT
	.align		4
        /*004c*/ 	.byte	0x03, 0x1b
        /*004e*/ 	.short	0x00ff


	//----- nvinfo : EIATTR_MERCURY_ISA_VERSION
	.align		4
        /*0050*/ 	.byte	0x03, 0x5f
        /*0052*/ 	.short	0x0101


	//----- nvinfo : EIATTR_VRC_CTA_INIT_COUNT
	.align		4
        /*0054*/ 	.byte	0x02, 0x4a
	.zero		1
	.zero		1


	//----- nvinfo : EIATTR_EXIT_INSTR_OFFSETS
	.align		4
        /*0058*/ 	.byte	0x04, 0x1c
        /*005a*/ 	.short	(.L_79 - .L_78)


	//   ....[0]....
.L_78:
        /*005c*/ 	.word	0x00000070


	//   ....[1]....
        /*0060*/ 	.word	0x00000130


	//----- nvinfo : EIATTR_CBANK_PARAM_SIZE
	.align		4
.L_79:
        /*0064*/ 	.byte	0x03, 0x19
        /*0066*/ 	.short	0x001c


	//----- nvinfo : EIATTR_PARAM_CBANK
	.align		4
        /*0068*/ 	.byte	0x04, 0x0a
        /*006a*/ 	.short	(.L_81 - .L_80)
	.align		4
.L_80:
        /*006c*/ 	.word	index@(.nv.constant0.vectorAddKernel)
        /*0070*/ 	.short	0x0380
        /*0072*/ 	.short	0x001c


	//----- nvinfo : EIATTR_SW_WAR
	.align		4
.L_81:
        /*0074*/ 	.byte	0x04, 0x36
        /*0076*/ 	.short	(.L_83 - .L_82)
.L_82:
        /*0078*/ 	.word	0x00000008
.L_83:


//--------------------- .nv.callgraph             --------------------------
	.section	.nv.callgraph,"",@"SHT_CUDA_CALLGRAPH"
	.align	4
	.sectionentsize	8
	.align		4
        /*0000*/ 	.word	0x00000000
	.align		4
        /*0004*/ 	.word	0xffffffff
	.align		4
        /*0008*/ 	.word	0x00000000
	.align		4
        /*000c*/ 	.word	0xfffffffe
	.align		4
        /*0010*/ 	.word	0x00000000
	.align		4
        /*0014*/ 	.word	0xfffffffd
	.align		4
        /*0018*/ 	.word	0x00000000
	.align		4
        /*001c*/ 	.word	0xfffffffc


//--------------------- .text.sumReduceKernel     --------------------------
	.section	.text.sumReduceKernel,"ax",@progbits
	.align	128
        .global         sumReduceKernel
        .type           sumReduceKernel,@function
        .size           sumReduceKernel,(.L_x_6 - sumReduceKernel)
        .other          sumReduceKernel,@"STO_CUDA_ENTRY STV_DEFAULT"
sumReduceKernel:
.text.sumReduceKernel:
[----:B------:R-:W-:Y:S01]  /*0000*/  LDC R1, c[0x0][0x37c] ;  /* 0x0000df00ff017b82 */ /* 0x000fe20000000800 */
[----:B------:R-:W0:Y:S07]  /*0010*/  S2R R7, SR_TID.X ;  /* 0x0000000000077919 */ /* 0x000e2e0000002100 */
[----:B------:R-:W0:Y:S01]  /*0020*/  S2UR UR4, SR_CTAID.X ;  /* 0x00000000000479c3 */ /* 0x000e220000002500 */
[----:B------:R-:W1:Y:S01]  /*0030*/  LDCU UR5, c[0x0][0x390] ;  /* 0x00007200ff0577ac */ /* 0x000e620008000800 */
[----:B------:R-:W-:Y:S01]  /*0040*/  IMAD.MOV.U32 R4, RZ, RZ, RZ ;  /* 0x000000ffff047224 */ /* 0x000fe200078e00ff */
[----:B------:R-:W2:Y:S05]  /*0050*/  LDCU.64 UR6, c[0x0][0x358] ;  /* 0x00006b00ff0677ac */ /* 0x000eaa0008000a00 */
[----:B------:R-:W0:Y:S02]  /*0060*/  LDC R0, c[0x0][0x360] ;  /* 0x0000d800ff007b82 */ /* 0x000e240000000800 */
[----:B0-----:R-:W-:-:S05]  /*0070*/  IMAD R5, R0, UR4, R7 ;  /* 0x0000000400057c24 */ /* 0x001fca000f8e0207 */
[----:B-1----:R-:W-:-:S13]  /*0080*/  ISETP.GE.AND P0, PT, R5, UR5, PT ;  /* 0x0000000505007c0c */ /* 0x002fda000bf06270 */
[----:B------:R-:W0:Y:S02]  /*0090*/  @!P0 LDC.64 R2, c[0x0][0x380] ;  /* 0x0000e000ff028b82 */ /* 0x000e240000000a00 */
[----:B0-----:R-:W-:-:S05]  /*00a0*/  @!P0 IMAD.WIDE R2, R5, 0x4, R2 ;  /* 0x0000000405028825 */ /* 0x001fca00078e0202 */
[----:B--2---:R-:W2:Y:S01]  /*00b0*/  @!P0 LDG.E R4, desc[UR6][R2.64] ;  /* 0x0000000602048981 */ /* 0x004ea2000c1e1900 */
[----:B------:R-:W0:Y:S01]  /*00c0*/  S2UR UR5, SR_CgaCtaId ;  /* 0x00000000000579c3 */ /* 0x000e220000008800 */
[----:B------:R-:W-:Y:S01]  /*00d0*/  UMOV UR4, 0x400 ;  /* 0x0000040000047882 */ /* 0x000fe20000000000 */
[----:B------:R-:W-:Y:S02]  /*00e0*/  ISETP.GE.U32.AND P1, PT, R0, 0x2, PT ;  /* 0x000000020000780c */ /* 0x000fe40003f26070 */
[----:B------:R-:W-:Y:S01]  /*00f0*/  ISETP.NE.AND P0, PT, R7, RZ, PT ;  /* 0x000000ff0700720c */ /* 0x000fe20003f05270 */
[----:B0-----:R-:W-:-:S06]  /*0100*/  ULEA UR4, UR5, UR4, 0x18 ;  /* 0x0000000405047291 */ /* 0x001fcc000f8ec0ff */
[----:B------:R-:W-:-:S05]  /*0110*/  LEA R5, R7, UR4, 0x2 ;  /* 0x0000000407057c11 */ /* 0x000fca000f8e10ff */
[----:B--2---:R0:W-:Y:S01]  /*0120*/  STS [R5], R4 ;  /* 0x0000000405007388 */ /* 0x0041e20000000800 */
[----:B------:R-:W-:Y:S06]  /*0130*/  BAR.SYNC.DEFER_BLOCKING 0x0 ;  /* 0x0000000000007b1d */ /* 0x000fec0000010000 */
[----:B------:R-:W-:Y:S05]  /*0140*/  @!P1 BRA `(.L_x_0) ;  /* 0x00000000002c9947 */ /* 0x000fea0003800000 */
.L_x_1:
[----:B------:R-:W-:-:S04]  /*0150*/  SHF.R.U32.HI R6, RZ, 0x1, R0 ;  /* 0x00000001ff067819 */ /* 0x000fc80000011600 */
[----:B------:R-:W-:-:S13]  /*0160*/  ISETP.GE.U32.AND P1, PT, R7, R6, PT ;  /* 0x000000060700720c */ /* 0x000fda0003f26070 */
[----:B------:R-:W-:Y:S01]  /*0170*/  @!P1 IMAD R2, R6, 0x4, R5 ;  /* 0x0000000406029824 */ /* 0x000fe200078e0205 */
[----:B------:R-:W-:Y:S05]  /*0180*/  @!P1 LDS R3, [R5] ;  /* 0x0000000005039984 */ /* 0x000fea0000000800 */
[----:B------:R-:W0:Y:S02]  /*0190*/  @!P1 LDS R2, [R2] ;  /* 0x0000000002029984 */ /* 0x000e240000000800 */
[----:B0-----:R-:W-:-:S05]  /*01a0*/  @!P1 FADD R4, R2, R3 ;  /* 0x0000000302049221 */ /* 0x001fca0000000000 */
[----:B------:R1:W-:Y:S01]  /*01b0*/  @!P1 STS [R5], R4 ;  /* 0x0000000405009388 */ /* 0x0003e20000000800 */
[----:B------:R-:W-:Y:S01]  /*01c0*/  BAR.SYNC.DEFER_BLOCKING 0x0 ;  /* 0x0000000000007b1d */ /* 0x000fe20000010000 */
[----:B------:R-:W-:Y:S01]  /*01d0*/  ISETP.GT.U32.AND P1, PT, R0, 0x3, PT ;  /* 0x000000030000780c */ /* 0x000fe20003f24070 */
[----:B------:R-:W-:-:S12]  /*01e0*/  IMAD.MOV.U32 R0, RZ, RZ, R6 ;  /* 0x000000ffff007224 */ /* 0x000fd800078e0006 */
[----:B-1----:R-:W-:Y:S05]  /*01f0*/  @P1 BRA `(.L_x_1) ;  /* 0xfffffffc00d41947 */ /* 0x002fea000383ffff */
.L_x_0:
[----:B------:R-:W-:Y:S05]  /*0200*/  @P0 EXIT ;  /* 0x000000000000094d */ /* 0x000fea0003800000 */
[----:B------:R-:W1:Y:S01]  /*0210*/  S2UR UR5, SR_CgaCtaId ;  /* 0x00000000000579c3 */ /* 0x000e620000008800 */
[----:B------:R-:W-:-:S07]  /*0220*/  UMOV UR4, 0x400 ;  /* 0x0000040000047882 */ /* 0x000fce0000000000 */
[----:B------:R-:W2:Y:S01]  /*0230*/  LDC.64 R2, c[0x0][0x388] ;  /* 0x0000e200ff027b82 */ /* 0x000ea20000000a00 */
[----:B-1----:R-:W-:-:S09]  /*0240*/  ULEA UR4, UR5, UR4, 0x18 ;  /* 0x0000000405047291 */ /* 0x002fd2000f8ec0ff */
[----:B0-----:R-:W2:Y:S04]  /*0250*/  LDS R5, [UR4] ;  /* 0x00000004ff057984 */ /* 0x001ea80008000800 */
[----:B--2---:R-:W-:Y:S01]  /*0260*/  REDG.E.ADD.F32.FTZ.RN.STRONG.GPU desc[UR6][R2.64], R5 ;  /* 0x00000005020079a6 */ /* 0x004fe2000c12f306 */
[----:B------:R-:W-:Y:S05]  /*0270*/  EXIT ;  /* 0x000000000000794d */ /* 0x000fea0003800000 */
.L_x_2:
[----:B------:R-:W-:-:S00]  /*0280*/  BRA `(.L_x_2) ;  /* 0xfffffffc00fc7947 */ /* 0x000fc0000383ffff */
[----:B------:R-:W-:-:S00]  /*0290*/  NOP ;  /* 0x0000000000007918 */ /* 0x000fc00000000000 */
        /* <DEDUP_REMOVED lines=14> */
.L_x_6:


//--------------------- .text.scalarMulKernel     --------------------------
	.section	.text.scalarMulKernel,"ax",@progbits
	.align	128
        .global         scalarMulKernel
        .type           scalarMulKernel,@function
        .size           scalarMulKernel,(.L_x_7 - scalarMulKernel)
        .other          scalarMulKernel,@"STO_CUDA_ENTRY STV_DEFAULT"
scalarMulKernel:
.text.scalarMulKernel:
[----:B------:R-:W-:Y:S01]  /*0000*/  LDC R1, c[0x0][0x37c] ;  /* 0x0000df00ff017b82 */ /* 0x000fe20000000800 */
[----:B------:R-:W0:Y:S07]  /*0010*/  S2R R0, SR_TID.X ;  /* 0x0000000000007919 */ /* 0x000e2e0000002100 */
[----:B------:R-:W0:Y:S01]  /*0020*/  S2UR UR4, SR_CTAID.X ;  /* 0x00000000000479c3 */ /* 0x000e220000002500 */
[----:B------:R-:W1:Y:S07]  /*0030*/  LDCU UR5, c[0x0][0x38c] ;  /* 0x00007180ff0577ac */ /* 0x000e6e0008000800 */
[----:B------:R-:W0:Y:S02]  /*0040*/  LDC R5, c[0x0][0x360] ;  /* 0x0000d800ff057b82 */ /* 0x000e240000000800 */
[----:B0-----:R-:W-:-:S05]  /*0050*/  IMAD R5, R5, UR4, R0 ;  /* 0x0000000405057c24 */ /* 0x001fca000f8e0200 */
[----:B-1----:R-:W-:-:S13]  /*0060*/  ISETP.GE.AND P0, PT, R5, UR5, PT ;  /* 0x0000000505007c0c */ /* 0x002fda000bf06270 */
[----:B------:R-:W-:Y:S05]  /*0070*/  @P0 EXIT ;  /* 0x000000000000094d */ /* 0x000fea0003800000 */
[----:B------:R-:W0:Y:S01]  /*0080*/  LDC.64 R2, c[0x0][0x380] ;  /* 0x0000e000ff027b82 */ /* 0x000e220000000a00 */
[----:B------:R-:W1:Y:S01]  /*0090*/  LDCU.64 UR4, c[0x0][0x358] ;  /* 0x00006b00ff0477ac */ /* 0x000e620008000a00 */
[----:B------:R-:W2:Y:S01]  /*00a0*/  LDCU UR6, c[0x0][0x388] ;  /* 0x00007100ff0677ac */ /* 0x000ea20008000800 */
[----:B0-----:R-:W-:-:S05]  /*00b0*/  IMAD.WIDE R2, R5, 0x4, R2 ;  /* 0x0000000405027825 */ /* 0x001fca00078e0202 */
[----:B-1----:R-:W2:Y:S02]  /*00c0*/  LDG.E R0, desc[UR4][R2.64] ;  /* 0x0000000402007981 */ /* 0x002ea4000c1e1900 */
[----:B--2---:R-:W-:-:S05]  /*00d0*/  FMUL R5, R0, UR6 ;  /* 0x0000000600057c20 */ /* 0x004fca0008400000 */
[----:B------:R-:W-:Y:S01]  /*00e0*/  STG.E desc[UR4][R2.64], R5 ;  /* 0x0000000502007986 */ /* 0x000fe2000c101904 */
[----:B------:R-:W-:Y:S05]  /*00f0*/  EXIT ;  /* 0x000000000000794d */ /* 0x000fea0003800000 */
.L_x_3:
        /* <DEDUP_REMOVED lines=16> */
.L_x_7:


//--------------------- .text.vectorMulKernel     --------------------------
	.section	.text.vectorMulKernel,"ax",@progbits
	.align	128
        .global         vectorMulKernel
        .type           vectorMulKernel,@function
        .size           vectorMulKernel,(.L_x_8 - vectorMulKernel)
        .other          vectorMulKernel,@"STO_CUDA_ENTRY STV_DEFAULT"
vectorMulKernel:
.text.vectorMulKernel:
        /* <DEDUP_REMOVED lines=9> */
[----:B------:R-:W1:Y:S07]  /*0090*/  LDCU.64 UR4, c[0x0][0x358] ;  /* 0x00006b00ff0477ac */ /* 0x000e6e0008000a00 */
[----:B------:R-:W2:Y:S08]  /*00a0*/  LDC.64 R4, c[0x0][0x388] ;  /* 0x0000e200ff047b82 */ /* 0x000eb00000000a00 */
[----:B------:R-:W3:Y:S01]  /*00b0*/  LDC.64 R6, c[0x0][0x390] ;  /* 0x0000e400ff067b82 */ /* 0x000ee20000000a00 */
[----:B0-----:R-:W-:-:S06]  /*00c0*/  IMAD.WIDE R2, R9, 0x4, R2 ;  /* 0x0000000409027825 */ /* 0x001fcc00078e0202 */
[----:B-1----:R-:W4:Y:S01]  /*00d0*/  LDG.E R2, desc[UR4][R2.64] ;  /* 0x0000000402027981 */ /* 0x002f22000c1e1900 */
[----:B--2---:R-:W-:-:S06]  /*00e0*/  IMAD.WIDE R4, R9, 0x4, R4 ;  /* 0x0000000409047825 */ /* 0x004fcc00078e0204 */
[----:B------:R-:W4:Y:S01]  /*00f0*/  LDG.E R5, desc[UR4][R4.64] ;  /* 0x0000000404057981 */ /* 0x000f22000c1e1900 */
[----:B---3--:R-:W-:-:S04]  /*0100*/  IMAD.WIDE R6, R9, 0x4, R6 ;  /* 0x0000000409067825 */ /* 0x008fc800078e0206 */
[----:B----4-:R-:W-:-:S05]  /*0110*/  FMUL R9, R2, R5 ;  /* 0x0000000502097220 */ /* 0x010fca0000400000 */
[----:B------:R-:W-:Y:S01]  /*0120*/  STG.E desc[UR4][R6.64], R9 ;  /* 0x0000000906007986 */ /* 0x000fe2000c101904 */
[----:B------:R-:W-:Y:S05]  /*0130*/  EXIT ;  /* 0x000000000000794d */ /* 0x000fea0003800000 */
.L_x_4:
        /* <DEDUP_REMOVED lines=12> */
.L_x_8:


//--------------------- .text.vectorAddKernel     --------------------------
	.section	.text.vectorAddKernel,"ax",@progbits
	.align	128
        .global         vectorAddKernel
        .type           vectorAddKernel,@function
        .size           vectorAddKernel,(.L_x_9 - vectorAddKernel)
        .other          vectorAddKernel,@"STO_CUDA_ENTRY STV_DEFAULT"
vectorAddKernel:
.text.vectorAddKernel:
        /* <DEDUP_REMOVED lines=17> */
[----:B----4-:R-:W-:-:S05]  /*0110*/  FADD R9, R2, R5 ;  /* 0x0000000502097221 */ /* 0x010fca0000000000 */
[----:B------:R-:W-:Y:S01]  /*0120*/  STG.E desc[UR4][R6.64], R9 ;  /* 0x0000000906007986 */ /* 0x000fe2000c101904 */
[----:B------:R-:W-:Y:S05]  /*0130*/  EXIT ;  /* 0x000000000000794d */ /* 0x000fea0003800000 */
.L_x_5:
        /* <DEDUP_REMOVED lines=12> */
.L_x_9:


//--------------------- .nv.shared.sumReduceKernel --------------------------
	.section	.nv.shared.sumReduceKernel,"aw",@nobits
	.sectionflags	@""
	.align	16
	.zero		1024


//--------------------- .nv.shared.reserved.0     --------------------------
	.section	.nv.shared.reserved.0,"aw",@nobits
	.weak		__nv_reservedSMEM_offset_0_alias
	.size		__nv_reservedSMEM_offset_0_alias, 0, 64
	.other		__nv_reservedSMEM_offset_0_alias,@"STO_CUDA_RESERVED_SHARED STV_DEFAULT"
__nv_reservedSMEM_offset_0_alias:
	.zero		0
	.zero		64


//--------------------- .nv.shared.scalarMulKernel --------------------------
	.section	.nv.shared.scalarMulKernel,"aw",@nobits
	.sectionflags	@""
	.align	16
	.zero		1024


//--------------------- .nv.shared.vectorMulKernel --------------------------
	.section	.nv.shared.vectorMulKernel,"aw",@nobits
	.sectionflags	@""
	.align	16
	.zero		1024


//--------------------- .nv.shared.vectorAddKernel --------------------------
	.section	.nv.shared.vectorAddKernel,"aw",@nobits
	.sectionflags	@""
	.align	16
	.zero		1024


//--------------------- .nv.constant0.sumReduceKernel --------------------------
	.section	.nv.constant0.sumReduceKernel,"a",@progbits
	.sectionflags	@""
	.align	4
.nv.constant0.sumReduceKernel:
	.zero		916


//--------------------- .nv.constant0.scalarMulKernel --------------------------
	.section	.nv.constant0.scalarMulKernel,"a",@progbits
	.sectionflags	@""
	.align	4
.nv.constant0.scalarMulKernel:
	.zero		912


//--------------------- .nv.constant0.vectorMulKernel --------------------------
	.section	.nv.constant0.vectorMulKernel,"a",@progbits
	.sectionflags	@""
	.align	4
.nv.constant0.vectorMulKernel:
	.zero		924


//--------------------- .nv.constant0.vectorAddKernel --------------------------
	.section	.nv.constant0.vectorAddKernel,"a",@progbits
	.sectionflags	@""
	.align	4
.nv.constant0.vectorAddKernel:
	.zero		924


//--------------------- SYMBOLS --------------------------

	.type		.nv.reservedSmem.offset0,@object
	.size		.nv.reservedSmem.offset0,0x4
	.type		.nv.reservedSmem.cap,@object
	.size		.nv.reservedSmem.cap,0x4
